//
// Generated by NVIDIA NVVM Compiler
//
// Compiler Build ID: CL-36424714
// Cuda compilation tools, release 13.0, V13.0.88
// Based on NVVM 20.0.0
//

.version 9.0
.target sm_100
.address_size 64

	// .globl	Run

.visible .entry Run(
	.param .u32 Run_param_0,
	.param .u64 .ptr .align 1 Run_param_1,
	.param .u64 .ptr .align 1 Run_param_2,
	.param .u64 .ptr .align 1 Run_param_3,
	.param .u32 Run_param_4,
	.param .u32 Run_param_5,
	.param .u32 Run_param_6
)
{
	.reg .pred 	%p<5>;
	.reg .b32 	%r<16>;
	.reg .b64 	%rd<19>;
	.reg .b64 	%fd<5>;

	ld.param.u32 	%r7, [Run_param_0];
	ld.param.u64 	%rd4, [Run_param_1];
	ld.param.u64 	%rd5, [Run_param_2];
	ld.param.u64 	%rd6, [Run_param_3];
	ld.param.u32 	%r4, [Run_param_4];
	ld.param.u32 	%r5, [Run_param_5];
	ld.param.u32 	%r6, [Run_param_6];
	cvta.to.global.u64 	%rd1, %rd4;
	cvta.to.global.u64 	%rd2, %rd6;
	cvta.to.global.u64 	%rd3, %rd5;
	mov.u32 	%r8, %ctaid.x;
	mov.u32 	%r9, %ntid.x;
	mov.u32 	%r10, %tid.x;
	mad.lo.s32 	%r1, %r8, %r9, %r10;
	div.s32 	%r2, %r1, %r4;
	mul.lo.s32 	%r11, %r2, %r4;
	sub.s32 	%r3, %r1, %r11;
	setp.ge.s32 	%p1, %r1, %r7;
	@%p1 bra 	$L__BB0_8;
	setp.ge.s32 	%p2, %r3, %r5;
	@%p2 bra 	$L__BB0_5;
	setp.ne.s32 	%p4, %r6, 1;
	@%p4 bra 	$L__BB0_4;
	ld.global.nc.f64 	%fd4, [%rd1];
	mul.wide.s32 	%rd17, %r1, 8;
	add.s64 	%rd18, %rd2, %rd17;
	st.global.f64 	[%rd18], %fd4;
	bra.uni 	$L__BB0_8;
$L__BB0_4:
	mad.lo.s32 	%r15, %r2, %r5, %r3;
	mul.wide.s32 	%rd13, %r15, 8;
	add.s64 	%rd14, %rd1, %rd13;
	ld.global.nc.f64 	%fd3, [%rd14];
	mul.wide.s32 	%rd15, %r1, 8;
	add.s64 	%rd16, %rd2, %rd15;
	st.global.f64 	[%rd16], %fd3;
	bra.uni 	$L__BB0_8;
$L__BB0_5:
	setp.ne.s32 	%p3, %r6, 2;
	@%p3 bra 	$L__BB0_7;
	ld.global.nc.f64 	%fd2, [%rd3];
	mul.wide.s32 	%rd11, %r1, 8;
	add.s64 	%rd12, %rd2, %rd11;
	st.global.f64 	[%rd12], %fd2;
	bra.uni 	$L__BB0_8;
$L__BB0_7:
	sub.s32 	%r12, %r4, %r5;
	sub.s32 	%r13, %r3, %r5;
	mad.lo.s32 	%r14, %r2, %r12, %r13;
	mul.wide.s32 	%rd7, %r14, 8;
	add.s64 	%rd8, %rd3, %rd7;
	ld.global.nc.f64 	%fd1, [%rd8];
	mul.wide.s32 	%rd9, %r1, 8;
	add.s64 	%rd10, %rd2, %rd9;
	st.global.f64 	[%rd10], %fd1;
$L__BB0_8:
	ret;

}


// ===== COMPILED SASS (sm_100) =====

	.target	sm_100

	.elftype	@"ET_EXEC"


//--------------------- .note.nv.tkinfo           --------------------------
	.section	.note.nv.tkinfo,"",@"SHT_NOTE"
	.sectionflags	@"SHF_NOTE_NV_TKINFO"
	.tkinfo
        /*0018*/ 	.word	0x00000002
        /*0030*/ 	.string	""
        /*0030*/ 	.string	"ptxas"
        /*0030*/ 	.string	"Cuda compilation tools, release 13.0, V13.0.88"
        /*0030*/ 	.string	"Build cuda_13.0.r13.0/compiler.36424714_0"
        /*0030*/ 	.string	"-arch sm_100 -m 64 "



//--------------------- .note.nv.cuinfo           --------------------------
	.section	.note.nv.cuinfo,"",@"SHT_NOTE"
	.sectionflags	@"SHF_NOTE_NV_CUINFO"
        /*0018*/ 	.short	0x0002
        /*001a*/ 	.short	0x0064
        /*001c*/ 	.short	0x0082
	.zero		2


//--------------------- .nv.info                  --------------------------
	.section	.nv.info,"",@"SHT_CUDA_INFO"
	.align	4


	//----- nvinfo : EIATTR_REGCOUNT
	.align		4
        /*0000*/ 	.byte	0x04, 0x2f
        /*0002*/ 	.short	(.L_1 - .L_0)
	.align		4
.L_0:
        /*0004*/ 	.word	index@(Run)
        /*0008*/ 	.word	0x0000000c


	//----- nvinfo : EIATTR_FRAME_SIZE
	.align		4
.L_1:
        /*000c*/ 	.byte	0x04, 0x11
        /*000e*/ 	.short	(.L_3 - .L_2)
	.align		4
.L_2:
        /*0010*/ 	.word	index@(Run)
        /*0014*/ 	.word	0x00000000


	//----- nvinfo : EIATTR_MIN_STACK_SIZE
	.align		4
.L_3:
        /*0018*/ 	.byte	0x04, 0x12
        /*001a*/ 	.short	(.L_5 - .L_4)
	.align		4
.L_4:
        /*001c*/ 	.word	index@(Run)
        /*0020*/ 	.word	0x00000000
.L_5:


//--------------------- .nv.compat                --------------------------
	.section	.nv.compat,"",@"SHT_CUDA_COMPAT_INFO"
	.align	4
        /*0000*/ 	.byte	0x02, 0x09, 0x00, 0x00, 0x02, 0x02, 0x01, 0x00, 0x02, 0x05, 0x05, 0x00, 0x03, 0x07, 0x01, 0x01
        /*0010*/ 	.byte	0x02, 0x03, 0x00, 0x00, 0x02, 0x06, 0x01, 0x00, 0x04, 0x0b, 0x08, 0x00, 0x09, 0x00, 0x00, 0x00
        /*0020*/ 	.byte	0x00, 0x00, 0x00, 0x00


//--------------------- .nv.info.Run              --------------------------
	.section	.nv.info.Run,"",@"SHT_CUDA_INFO"
	.sectionflags	@""
	.align	4


	//----- nvinfo : EIATTR_CUDA_API_VERSION
	.align		4
        /*0000*/ 	.byte	0x04, 0x37
        /*0002*/ 	.short	(.L_7 - .L_6)
.L_6:
        /*0004*/ 	.word	0x00000082


	//----- nvinfo : EIATTR_KPARAM_INFO
	.align		4
.L_7:
        /*0008*/ 	.byte	0x04, 0x17
        /*000a*/ 	.short	(.L_9 - .L_8)
.L_8:
        /*000c*/ 	.word	0x00000000
        /*0010*/ 	.short	0x0006
        /*0012*/ 	.short	0x0028
        /*0014*/ 	.byte	0x00, 0xf0, 0x11, 0x00


	//----- nvinfo : EIATTR_KPARAM_INFO
	.align		4
.L_9:
        /*0018*/ 	.byte	0x04, 0x17
        /*001a*/ 	.short	(.L_11 - .L_10)
.L_10:
        /*001c*/ 	.word	0x00000000
        /*0020*/ 	.short	0x0005
        /*0022*/ 	.short	0x0024
        /*0024*/ 	.byte	0x00, 0xf0, 0x11, 0x00


	//----- nvinfo : EIATTR_KPARAM_INFO
	.align		4
.L_11:
        /*0028*/ 	.byte	0x04, 0x17
        /*002a*/ 	.short	(.L_13 - .L_12)
.L_12:
        /*002c*/ 	.word	0x00000000
        /*0030*/ 	.short	0x0004
        /*0032*/ 	.short	0x0020
        /*0034*/ 	.byte	0x00, 0xf0, 0x11, 0x00


	//----- nvinfo : EIATTR_KPARAM_INFO
	.align		4
.L_13:
        /*0038*/ 	.byte	0x04, 0x17
        /*003a*/ 	.short	(.L_15 - .L_14)
.L_14:
        /*003c*/ 	.word	0x00000000
        /*0040*/ 	.short	0x0003
        /*0042*/ 	.short	0x0018
        /*0044*/ 	.byte	0x00, 0xf5, 0x21, 0x00


	//----- nvinfo : EIATTR_KPARAM_INFO
	.align		4
.L_15:
        /*0048*/ 	.byte	0x04, 0x17
        /*004a*/ 	.short	(.L_17 - .L_16)
.L_16:
        /*004c*/ 	.word	0x00000000
        /*0050*/ 	.short	0x0002
        /*0052*/ 	.short	0x0010
        /*0054*/ 	.byte	0x00, 0xf5, 0x21, 0x00


	//----- nvinfo : EIATTR_KPARAM_INFO
	.align		4
.L_17:
        /*0058*/ 	.byte	0x04, 0x17
        /*005a*/ 	.short	(.L_19 - .L_18)
.L_18:
        /*005c*/ 	.word	0x00000000
        /*0060*/ 	.short	0x0001
        /*0062*/ 	.short	0x0008
        /*0064*/ 	.byte	0x00, 0xf5, 0x21, 0x00


	//----- nvinfo : EIATTR_KPARAM_INFO
	.align		4
.L_19:
        /*0068*/ 	.byte	0x04, 0x17
        /*006a*/ 	.short	(.L_21 - .L_20)
.L_20:
        /*006c*/ 	.word	0x00000000
        /*0070*/ 	.short	0x0000
        /*0072*/ 	.short	0x0000
        /*0074*/ 	.byte	0x00, 0xf0, 0x11, 0x00


	//----- nvinfo : EIATTR_SPARSE_MMA_MASK
	.align		4
.L_21:
        /*0078*/ 	.byte	0x03, 0x50
        /*007a*/ 	.short	0x0000


	//----- nvinfo : EIATTR_MAXREG_COUNT
	.align		4
        /*007c*/ 	.byte	0x03, 0x1b
        /*007e*/ 	.short	0x00ff


	//----- nvinfo : EIATTR_MERCURY_ISA_VERSION
	.align		4
        /*0080*/ 	.byte	0x03, 0x5f
        /*0082*/ 	.short	0x0101


	//----- nvinfo : EIATTR_VRC_CTA_INIT_COUNT
	.align		4
        /*0084*/ 	.byte	0x02, 0x4a
	.zero		1
	.zero		1


	//----- nvinfo : EIATTR_EXIT_INSTR_OFFSETS
	.align		4
        /*0088*/ 	.byte	0x04, 0x1c
        /*008a*/ 	.short	(.L_23 - .L_22)


	//   ....[0]....
.L_22:
        /*008c*/ 	.word	0x000001e0


	//   ....[1]....
        /*0090*/ 	.word	0x000002f0


	//   ....[2]....
        /*0094*/ 	.word	0x00000370


	//   ....[3]....
        /*0098*/ 	.word	0x00000400


	//   ....[4]....
        /*009c*/ 	.word	0x000004a0


	//----- nvinfo : EIATTR_CRS_STACK_SIZE
	.align		4
.L_23:
        /*00a0*/ 	.byte	0x04, 0x1e
        /*00a2*/ 	.short	(.L_25 - .L_24)
.L_24:
        /*00a4*/ 	.word	0x00000000


	//----- nvinfo : EIATTR_CBANK_PARAM_SIZE
	.align		4
.L_25:
        /*00a8*/ 	.byte	0x03, 0x19
        /*00aa*/ 	.short	0x002c


	//----- nvinfo : EIATTR_PARAM_CBANK
	.align		4
        /*00ac*/ 	.byte	0x04, 0x0a
        /*00ae*/ 	.short	(.L_27 - .L_26)
	.align		4
.L_26:
        /*00b0*/ 	.word	index@(.nv.constant0.Run)
        /*00b4*/ 	.short	0x0380
        /*00b6*/ 	.short	0x002c


	//----- nvinfo : EIATTR_SW_WAR
	.align		4
.L_27:
        /*00b8*/ 	.byte	0x04, 0x36
        /*00ba*/ 	.short	(.L_29 - .L_28)
.L_28:
        /*00bc*/ 	.word	0x00000008
.L_29:


//--------------------- .nv.callgraph             --------------------------
	.section	.nv.callgraph,"",@"SHT_CUDA_CALLGRAPH"
	.align	4
	.sectionentsize	8
	.align		4
        /*0000*/ 	.word	0x00000000
	.align		4
        /*0004*/ 	.word	0xffffffff
	.align		4
        /*0008*/ 	.word	0x00000000
	.align		4
        /*000c*/ 	.word	0xfffffffe
	.align		4
        /*0010*/ 	.word	0x00000000
	.align		4
        /*0014*/ 	.word	0xfffffffd
	.align		4
        /*0018*/ 	.word	0x00000000
	.align		4
        /*001c*/ 	.word	0xfffffffc


//--------------------- .text.Run                 --------------------------
	.section	.text.Run,"ax",@progbits
	.align	128
        .global         Run
        .type           Run,@function
        .size           Run,(.L_x_4 - Run)
        .other          Run,@"STO_CUDA_ENTRY STV_DEFAULT"
Run:
.text.Run:
[----:B------:R-:W-:Y:S08]  /*0000*/  LDC R1, c[0x0][0x37c] ;  /* 0x0000df00ff017b82 */ /* 0x000ff00000000800 */
[----:B------:R-:W0:Y:S01]  /*0010*/  LDC R9, c[0x0][0x3a0] ;  /* 0x0000e800ff097b82 */ /* 0x000e220000000800 */
[----:B------:R-:W1:Y:S07]  /*0020*/  S2R R5, SR_TID.X ;  /* 0x0000000000057919 */ /* 0x000e6e0000002100 */
[----:B------:R-:W1:Y:S08]  /*0030*/  S2UR UR4, SR_CTAID.X ;  /* 0x00000000000479c3 */ /* 0x000e700000002500 */
[----:B------:R-:W1:Y:S01]  /*0040*/  LDC R0, c[0x0][0x360] ;  /* 0x0000d800ff007b82 */ /* 0x000e620000000800 */
[----:B0-----:R-:W-:-:S04]  /*0050*/  IABS R7, R9 ;  /* 0x0000000900077213 */ /* 0x001fc80000000000 */
[----:B------:R-:W0:Y:S01]  /*0060*/  I2F.RP R4, R7 ;  /* 0x0000000700047306 */ /* 0x000e220000209400 */
[----:B-1----:R-:W-:Y:S01]  /*0070*/  IMAD R0, R0, UR4, R5 ;  /* 0x0000000400007c24 */ /* 0x002fe2000f8e0205 */
[----:B------:R-:W1:Y:S06]  /*0080*/  LDCU UR4, c[0x0][0x380] ;  /* 0x00007000ff0477ac */ /* 0x000e6c0008000800 */
[----:B0-----:R-:W0:Y:S01]  /*0090*/  MUFU.RCP R4, R4 ;  /* 0x0000000400047308 */ /* 0x001e220000001000 */
[----:B-1----:R-:W-:Y:S02]  /*00a0*/  ISETP.GE.AND P1, PT, R0, UR4, PT ;  /* 0x0000000400007c0c */ /* 0x002fe4000bf26270 */
[----:B0-----:R-:W-:-:S02]  /*00b0*/  IADD3 R2, PT, PT, R4, 0xffffffe, RZ ;  /* 0x0ffffffe04027810 */ /* 0x001fc40007ffe0ff */
[----:B------:R-:W-:-:S03]  /*00c0*/  IABS R4, R0 ;  /* 0x0000000000047213 */ /* 0x000fc60000000000 */
[----:B------:R0:W1:Y:S02]  /*00d0*/  F2I.FTZ.U32.TRUNC.NTZ R3, R2 ;  /* 0x0000000200037305 */ /* 0x000064000021f000 */
[----:B0-----:R-:W-:Y:S01]  /*00e0*/  IMAD.MOV.U32 R2, RZ, RZ, RZ ;  /* 0x000000ffff027224 */ /* 0x001fe200078e00ff */
[----:B-1----:R-:W-:-:S05]  /*00f0*/  IADD3 R6, PT, PT, RZ, -R3, RZ ;  /* 0x80000003ff067210 */ /* 0x002fca0007ffe0ff */
[----:B------:R-:W-:-:S04]  /*0100*/  IMAD R5, R6, R7, RZ ;  /* 0x0000000706057224 */ /* 0x000fc800078e02ff */
[----:B------:R-:W-:-:S06]  /*0110*/  IMAD.HI.U32 R3, R3, R5, R2 ;  /* 0x0000000503037227 */ /* 0x000fcc00078e0002 */
[----:B------:R-:W-:-:S05]  /*0120*/  IMAD.HI.U32 R3, R3, R4, RZ ;  /* 0x0000000403037227 */ /* 0x000fca00078e00ff */
[----:B------:R-:W-:-:S05]  /*0130*/  IADD3 R5, PT, PT, -R3, RZ, RZ ;  /* 0x000000ff03057210 */ /* 0x000fca0007ffe1ff */
[----:B------:R-:W-:-:S05]  /*0140*/  IMAD R2, R7, R5, R4 ;  /* 0x0000000507027224 */ /* 0x000fca00078e0204 */
[----:B------:R-:W-:-:S13]  /*0150*/  ISETP.GT.U32.AND P0, PT, R7, R2, PT ;  /* 0x000000020700720c */ /* 0x000fda0003f04070 */
[----:B------:R-:W-:Y:S01]  /*0160*/  @!P0 IMAD.IADD R2, R2, 0x1, -R7 ;  /* 0x0000000102028824 */ /* 0x000fe200078e0a07 */
[----:B------:R-:W-:-:S04]  /*0170*/  @!P0 IADD3 R3, PT, PT, R3, 0x1, RZ ;  /* 0x0000000103038810 */ /* 0x000fc80007ffe0ff */
[----:B------:R-:W-:Y:S02]  /*0180*/  ISETP.GE.U32.AND P2, PT, R2, R7, PT ;  /* 0x000000070200720c */ /* 0x000fe40003f46070 */
[----:B------:R-:W-:-:S04]  /*0190*/  LOP3.LUT R2, R0, R9, RZ, 0x3c, !PT ;  /* 0x0000000900027212 */ /* 0x000fc800078e3cff */
[----:B------:R-:W-:-:S07]  /*01a0*/  ISETP.GE.AND P0, PT, R2, RZ, PT ;  /* 0x000000ff0200720c */ /* 0x000fce0003f06270 */
[----:B------:R-:W-:Y:S01]  /*01b0*/  @P2 VIADD R3, R3, 0x1 ;  /* 0x0000000103032836 */ /* 0x000fe20000000000 */
[----:B------:R-:W-:-:S04]  /*01c0*/  ISETP.NE.AND P2, PT, R9, RZ, PT ;  /* 0x000000ff0900720c */ /* 0x000fc80003f45270 */
[----:B------:R-:W-:Y:S01]  /*01d0*/  MOV R6, R3 ;  /* 0x0000000300067202 */ /* 0x000fe20000000f00 */
[----:B------:R-:W-:Y:S08]  /*01e0*/  @P1 EXIT ;  /* 0x000000000000194d */ /* 0x000ff00003800000 */
[----:B------:R-:W0:Y:S01]  /*01f0*/  LDCU UR6, c[0x0][0x3a4] ;  /* 0x00007480ff0677ac */ /* 0x000e220008000800 */
[----:B------:R-:W-:Y:S02]  /*0200*/  @!P0 IADD3 R6, PT, PT, -R6, RZ, RZ ;  /* 0x000000ff06068210 */ /* 0x000fe40007ffe1ff */
[----:B------:R-:W-:Y:S01]  /*0210*/  @!P2 LOP3.LUT R6, RZ, R9, RZ, 0x33, !PT ;  /* 0x00000009ff06a212 */ /* 0x000fe200078e33ff */
[----:B------:R-:W1:Y:S04]  /*0220*/  LDCU.64 UR4, c[0x0][0x358] ;  /* 0x00006b00ff0477ac */ /* 0x000e680008000a00 */
[----:B------:R-:W-:-:S04]  /*0230*/  IMAD.MOV R2, RZ, RZ, -R6 ;  /* 0x000000ffff027224 */ /* 0x000fc800078e0a06 */
[----:B------:R-:W-:-:S05]  /*0240*/  IMAD R5, R9, R2, R0 ;  /* 0x0000000209057224 */ /* 0x000fca00078e0200 */
[----:B0-----:R-:W-:-:S13]  /*0250*/  ISETP.GE.AND P0, PT, R5, UR6, PT ;  /* 0x0000000605007c0c */ /* 0x001fda000bf06270 */
[----:B-1----:R-:W-:Y:S05]  /*0260*/  @P0 BRA `(.L_x_0) ;  /* 0x0000000000440947 */ /* 0x002fea0003800000 */
[----:B------:R-:W0:Y:S02]  /*0270*/  LDCU UR7, c[0x0][0x3a8] ;  /* 0x00007500ff0777ac */ /* 0x000e240008000800 */
[----:B0-----:R-:W-:-:S09]  /*0280*/  UISETP.NE.AND UP0, UPT, UR7, 0x1, UPT ;  /* 0x000000010700788c */ /* 0x001fd2000bf05270 */
[----:B------:R-:W-:Y:S05]  /*0290*/  BRA.U UP0, `(.L_x_1) ;  /* 0x0000000100187547 */ /* 0x000fea000b800000 */
[----:B------:R-:W0:Y:S08]  /*02a0*/  LDC.64 R2, c[0x0][0x388] ;  /* 0x0000e200ff027b82 */ /* 0x000e300000000a00 */
[----:B------:R-:W1:Y:S01]  /*02b0*/  LDC.64 R4, c[0x0][0x398] ;  /* 0x0000e600ff047b82 */ /* 0x000e620000000a00 */
[----:B0-----:R-:W2:Y:S01]  /*02c0*/  LDG.E.64.CONSTANT R2, desc[UR4][R2.64] ;  /* 0x0000000402027981 */ /* 0x001ea2000c1e9b00 */
[----:B-1----:R-:W-:-:S05]  /*02d0*/  IMAD.WIDE R4, R0, 0x8, R4 ;  /* 0x0000000800047825 */ /* 0x002fca00078e0204 */
[----:B--2---:R-:W-:Y:S01]  /*02e0*/  STG.E.64 desc[UR4][R4.64], R2 ;  /* 0x0000000204007986 */ /* 0x004fe2000c101b04 */
[----:B------:R-:W-:Y:S05]  /*02f0*/  EXIT ;  /* 0x000000000000794d */ /* 0x000fea0003800000 */
.L_x_1:
[----:B------:R-:W0:Y:S01]  /*0300*/  LDC.64 R2, c[0x0][0x388] ;  /* 0x0000e200ff027b82 */ /* 0x000e220000000a00 */
[----:B------:R-:W-:-:S04]  /*0310*/  IMAD R5, R6, UR6, R5 ;  /* 0x0000000606057c24 */ /* 0x000fc8000f8e0205 */
[----:B0-----:R-:W-:-:S03]  /*0320*/  IMAD.WIDE R2, R5, 0x8, R2 ;  /* 0x0000000805027825 */ /* 0x001fc600078e0202 */
[----:B------:R-:W0:Y:S03]  /*0330*/  LDC.64 R4, c[0x0][0x398] ;  /* 0x0000e600ff047b82 */ /* 0x000e260000000a00 */
[----:B------:R-:W2:Y:S01]  /*0340*/  LDG.E.64.CONSTANT R2, desc[UR4][R2.64] ;  /* 0x0000000402027981 */ /* 0x000ea2000c1e9b00 */
[----:B0-----:R-:W-:-:S05]  /*0350*/  IMAD.WIDE R4, R0, 0x8, R4 ;  /* 0x0000000800047825 */ /* 0x001fca00078e0204 */
[----:B--2---:R-:W-:Y:S01]  /*0360*/  STG.E.64 desc[UR4][R4.64], R2 ;  /* 0x0000000204007986 */ /* 0x004fe2000c101b04 */
[----:B------:R-:W-:Y:S05]  /*0370*/  EXIT ;  /* 0x000000000000794d */ /* 0x000fea0003800000 */
.L_x_0:
        /* <DEDUP_REMOVED lines=9> */
.L_x_2:
[----:B------:R-:W0:Y:S01]  /*0410*/  LDC.64 R2, c[0x0][0x390] ;  /* 0x0000e400ff027b82 */ /* 0x000e220000000a00 */
[----:B------:R-:W-:Y:S02]  /*0420*/  IADD3 R4, PT, PT, R9, -UR6, RZ ;  /* 0x8000000609047c10 */ /* 0x000fe4000fffe0ff */
[----:B------:R-:W-:-:S05]  /*0430*/  IADD3 R5, PT, PT, R5, -UR6, RZ ;  /* 0x8000000605057c10 */ /* 0x000fca000fffe0ff */
[----:B------:R-:W-:-:S04]  /*0440*/  IMAD R5, R6, R4, R5 ;  /* 0x0000000406057224 */ /* 0x000fc800078e0205 */
[----:B0-----:R-:W-:Y:S02]  /*0450*/  IMAD.WIDE R2, R5, 0x8, R2 ;  /* 0x0000000805027825 */ /* 0x001fe400078e0202 */
[----:B------:R-:W0:Y:S04]  /*0460*/  LDC.64 R4, c[0x0][0x398] ;  /* 0x0000e600ff047b82 */ /* 0x000e280000000a00 */
[----:B------:R-:W2:Y:S01]  /*0470*/  LDG.E.64.CONSTANT R2, desc[UR4][R2.64] ;  /* 0x0000000402027981 */ /* 0x000ea2000c1e9b00 */
[----:B0-----:R-:W-:-:S05]  /*0480*/  IMAD.WIDE R4, R0, 0x8, R4 ;  /* 0x0000000800047825 */ /* 0x001fca00078e0204 */
[----:B--2---:R-:W-:Y:S01]  /*0490*/  STG.E.64 desc[UR4][R4.64], R2 ;  /* 0x0000000204007986 */ /* 0x004fe2000c101b04 */
[----:B------:R-:W-:Y:S05]  /*04a0*/  EXIT ;  /* 0x000000000000794d */ /* 0x000fea0003800000 */
.L_x_3:
[----:B------:R-:W-:-:S00]  /*04b0*/  BRA `(.L_x_3) ;  /* 0xfffffffc00fc7947 */ /* 0x000fc0000383ffff */
[----:B------:R-:W-:-:S00]  /*04c0*/  NOP ;  /* 0x0000000000007918 */ /* 0x000fc00000000000 */
        /* <DEDUP_REMOVED lines=11> */
.L_x_4:


//--------------------- .nv.shared.reserved.0     --------------------------
	.section	.nv.shared.reserved.0,"aw",@nobits
	.weak		__nv_reservedSMEM_offset_0_alias
	.size		__nv_reservedSMEM_offset_0_alias, 0, 64
	.other		__nv_reservedSMEM_offset_0_alias,@"STO_CUDA_RESERVED_SHARED STV_DEFAULT"
__nv_reservedSMEM_offset_0_alias:
	.zero		0
	.zero		64


//--------------------- .nv.constant0.Run         --------------------------
	.section	.nv.constant0.Run,"a",@progbits
	.sectionflags	@""
	.align	4
.nv.constant0.Run:
	.zero		940


//--------------------- SYMBOLS --------------------------

	.type		.nv.reservedSmem.offset0,@object
	.size		.nv.reservedSmem.offset0,0x4
